//
// Generated by NVIDIA NVVM Compiler
//
// Compiler Build ID: CL-36424714
// Cuda compilation tools, release 13.0, V13.0.88
// Based on NVVM 20.0.0
//

.version 9.0
.target sm_100
.address_size 64

	// .globl	_Z10transpostaPiS_i
// _ZZ10transpostaPiS_iE10shared_mem has been demoted

.visible .entry _Z10transpostaPiS_i(
	.param .u64 .ptr .align 1 _Z10transpostaPiS_i_param_0,
	.param .u64 .ptr .align 1 _Z10transpostaPiS_i_param_1,
	.param .u32 _Z10transpostaPiS_i_param_2
)
{
	.reg .pred 	%p<2>;
	.reg .b32 	%r<21>;
	.reg .b64 	%rd<9>;
	// demoted variable
	.shared .align 4 .b8 _ZZ10transpostaPiS_iE10shared_mem[4096];
	ld.param.u64 	%rd1, [_Z10transpostaPiS_i_param_0];
	ld.param.u64 	%rd2, [_Z10transpostaPiS_i_param_1];
	ld.param.u32 	%r6, [_Z10transpostaPiS_i_param_2];
	mov.u32 	%r1, %tid.x;
	mov.u32 	%r7, %ctaid.x;
	mov.u32 	%r8, %ntid.x;
	mad.lo.s32 	%r2, %r7, %r8, %r1;
	mov.u32 	%r3, %tid.y;
	mov.u32 	%r9, %ctaid.y;
	mov.u32 	%r10, %ntid.y;
	mad.lo.s32 	%r11, %r9, %r10, %r3;
	max.s32 	%r12, %r2, %r11;
	setp.ge.s32 	%p1, %r12, %r6;
	@%p1 bra 	$L__BB0_2;
	cvta.to.global.u64 	%rd3, %rd1;
	cvta.to.global.u64 	%rd4, %rd2;
	mad.lo.s32 	%r13, %r6, %r11, %r2;
	mul.wide.s32 	%rd5, %r13, 4;
	add.s64 	%rd6, %rd3, %rd5;
	ld.global.u32 	%r14, [%rd6];
	shl.b32 	%r15, %r3, 7;
	mov.u32 	%r16, _ZZ10transpostaPiS_iE10shared_mem;
	add.s32 	%r17, %r16, %r15;
	shl.b32 	%r18, %r1, 2;
	add.s32 	%r19, %r17, %r18;
	st.shared.u32 	[%r19], %r14;
	mad.lo.s32 	%r20, %r6, %r2, %r11;
	mul.wide.s32 	%rd7, %r20, 4;
	add.s64 	%rd8, %rd4, %rd7;
	st.global.u32 	[%rd8], %r14;
$L__BB0_2:
	ret;

}


// ===== COMPILED SASS (sm_100) =====

	.target	sm_100

	.elftype	@"ET_EXEC"


//--------------------- .note.nv.tkinfo           --------------------------
	.section	.note.nv.tkinfo,"",@"SHT_NOTE"
	.sectionflags	@"SHF_NOTE_NV_TKINFO"
	.tkinfo
        /*0018*/ 	.word	0x00000002
        /*0030*/ 	.string	""
        /*0030*/ 	.string	"ptxas"
        /*0030*/ 	.string	"Cuda compilation tools, release 13.0, V13.0.88"
        /*0030*/ 	.string	"Build cuda_13.0.r13.0/compiler.36424714_0"
        /*0030*/ 	.string	"-arch sm_100 -m 64 "



//--------------------- .note.nv.cuinfo           --------------------------
	.section	.note.nv.cuinfo,"",@"SHT_NOTE"
	.sectionflags	@"SHF_NOTE_NV_CUINFO"
        /*0018*/ 	.short	0x0002
        /*001a*/ 	.short	0x0064
        /*001c*/ 	.short	0x0082
	.zero		2


//--------------------- .nv.info                  --------------------------
	.section	.nv.info,"",@"SHT_CUDA_INFO"
	.align	4


	//----- nvinfo : EIATTR_REGCOUNT
	.align		4
        /*0000*/ 	.byte	0x04, 0x2f
        /*0002*/ 	.short	(.L_1 - .L_0)
	.align		4
.L_0:
        /*0004*/ 	.word	index@(_Z10transpostaPiS_i)
        /*0008*/ 	.word	0x0000000c


	//----- nvinfo : EIATTR_FRAME_SIZE
	.align		4
.L_1:
        /*000c*/ 	.byte	0x04, 0x11
        /*000e*/ 	.short	(.L_3 - .L_2)
	.align		4
.L_2:
        /*0010*/ 	.word	index@(_Z10transpostaPiS_i)
        /*0014*/ 	.word	0x00000000


	//----- nvinfo : EIATTR_MIN_STACK_SIZE
	.align		4
.L_3:
        /*0018*/ 	.byte	0x04, 0x12
        /*001a*/ 	.short	(.L_5 - .L_4)
	.align		4
.L_4:
        /*001c*/ 	.word	index@(_Z10transpostaPiS_i)
        /*0020*/ 	.word	0x00000000
.L_5:


//--------------------- .nv.compat                --------------------------
	.section	.nv.compat,"",@"SHT_CUDA_COMPAT_INFO"
	.align	4
        /*0000*/ 	.byte	0x02, 0x09, 0x00, 0x00, 0x02, 0x02, 0x01, 0x00, 0x02, 0x05, 0x05, 0x00, 0x03, 0x07, 0x01, 0x01
        /*0010*/ 	.byte	0x02, 0x03, 0x00, 0x00, 0x02, 0x06, 0x01, 0x00, 0x04, 0x0b, 0x08, 0x00, 0x09, 0x00, 0x00, 0x00
        /*0020*/ 	.byte	0x00, 0x00, 0x00, 0x00


//--------------------- .nv.info._Z10transpostaPiS_i --------------------------
	.section	.nv.info._Z10transpostaPiS_i,"",@"SHT_CUDA_INFO"
	.sectionflags	@""
	.align	4


	//----- nvinfo : EIATTR_CUDA_API_VERSION
	.align		4
        /*0000*/ 	.byte	0x04, 0x37
        /*0002*/ 	.short	(.L_7 - .L_6)
.L_6:
        /*0004*/ 	.word	0x00000082


	//----- nvinfo : EIATTR_KPARAM_INFO
	.align		4
.L_7:
        /*0008*/ 	.byte	0x04, 0x17
        /*000a*/ 	.short	(.L_9 - .L_8)
.L_8:
        /*000c*/ 	.word	0x00000000
        /*0010*/ 	.short	0x0002
        /*0012*/ 	.short	0x0010
        /*0014*/ 	.byte	0x00, 0xf0, 0x11, 0x00


	//----- nvinfo : EIATTR_KPARAM_INFO
	.align		4
.L_9:
        /*0018*/ 	.byte	0x04, 0x17
        /*001a*/ 	.short	(.L_11 - .L_10)
.L_10:
        /*001c*/ 	.word	0x00000000
        /*0020*/ 	.short	0x0001
        /*0022*/ 	.short	0x0008
        /*0024*/ 	.byte	0x00, 0xf5, 0x21, 0x00


	//----- nvinfo : EIATTR_KPARAM_INFO
	.align		4
.L_11:
        /*0028*/ 	.byte	0x04, 0x17
        /*002a*/ 	.short	(.L_13 - .L_12)
.L_12:
        /*002c*/ 	.word	0x00000000
        /*0030*/ 	.short	0x0000
        /*0032*/ 	.short	0x0000
        /*0034*/ 	.byte	0x00, 0xf5, 0x21, 0x00


	//----- nvinfo : EIATTR_SPARSE_MMA_MASK
	.align		4
.L_13:
        /*0038*/ 	.byte	0x03, 0x50
        /*003a*/ 	.short	0x0000


	//----- nvinfo : EIATTR_MAXREG_COUNT
	.align		4
        /*003c*/ 	.byte	0x03, 0x1b
        /*003e*/ 	.short	0x00ff


	//----- nvinfo : EIATTR_MERCURY_ISA_VERSION
	.align		4
        /*0040*/ 	.byte	0x03, 0x5f
        /*0042*/ 	.short	0x0101


	//----- nvinfo : EIATTR_VRC_CTA_INIT_COUNT
	.align		4
        /*0044*/ 	.byte	0x02, 0x4a
	.zero		1
	.zero		1


	//----- nvinfo : EIATTR_EXIT_INSTR_OFFSETS
	.align		4
        /*0048*/ 	.byte	0x04, 0x1c
        /*004a*/ 	.short	(.L_15 - .L_14)


	//   ....[0]....
.L_14:
        /*004c*/ 	.word	0x000000c0


	//   ....[1]....
        /*0050*/ 	.word	0x000001c0


	//----- nvinfo : EIATTR_CBANK_PARAM_SIZE
	.align		4
.L_15:
        /*0054*/ 	.byte	0x03, 0x19
        /*0056*/ 	.short	0x0014


	//----- nvinfo : EIATTR_PARAM_CBANK
	.align		4
        /*0058*/ 	.byte	0x04, 0x0a
        /*005a*/ 	.short	(.L_17 - .L_16)
	.align		4
.L_16:
        /*005c*/ 	.word	index@(.nv.constant0._Z10transpostaPiS_i)
        /*0060*/ 	.short	0x0380
        /*0062*/ 	.short	0x0014


	//----- nvinfo : EIATTR_SW_WAR
	.align		4
.L_17:
        /*0064*/ 	.byte	0x04, 0x36
        /*0066*/ 	.short	(.L_19 - .L_18)
.L_18:
        /*0068*/ 	.word	0x00000008
.L_19:


//--------------------- .nv.callgraph             --------------------------
	.section	.nv.callgraph,"",@"SHT_CUDA_CALLGRAPH"
	.align	4
	.sectionentsize	8
	.align		4
        /*0000*/ 	.word	0x00000000
	.align		4
        /*0004*/ 	.word	0xffffffff
	.align		4
        /*0008*/ 	.word	0x00000000
	.align		4
        /*000c*/ 	.word	0xfffffffe
	.align		4
        /*0010*/ 	.word	0x00000000
	.align		4
        /*0014*/ 	.word	0xfffffffd
	.align		4
        /*0018*/ 	.word	0x00000000
	.align		4
        /*001c*/ 	.word	0xfffffffc


//--------------------- .text._Z10transpostaPiS_i --------------------------
	.section	.text._Z10transpostaPiS_i,"ax",@progbits
	.align	128
        .global         _Z10transpostaPiS_i
        .type           _Z10transpostaPiS_i,@function
        .size           _Z10transpostaPiS_i,(.L_x_1 - _Z10transpostaPiS_i)
        .other          _Z10transpostaPiS_i,@"STO_CUDA_ENTRY STV_DEFAULT"
_Z10transpostaPiS_i:
.text._Z10transpostaPiS_i:
[----:B------:R-:W-:Y:S01]  /*0000*/  LDC R1, c[0x0][0x37c] ;  /* 0x0000df00ff017b82 */ /* 0x000fe20000000800 */
[----:B------:R-:W0:Y:S07]  /*0010*/  S2R R9, SR_TID.X ;  /* 0x0000000000097919 */ /* 0x000e2e0000002100 */
[----:B------:R-:W0:Y:S01]  /*0020*/  LDC R0, c[0x0][0x360] ;  /* 0x0000d800ff007b82 */ /* 0x000e220000000800 */
[----:B------:R-:W1:Y:S01]  /*0030*/  LDCU UR8, c[0x0][0x390] ;  /* 0x00007200ff0877ac */ /* 0x000e620008000800 */
[----:B------:R-:W2:Y:S06]  /*0040*/  S2R R6, SR_TID.Y ;  /* 0x0000000000067919 */ /* 0x000eac0000002200 */
[----:B------:R-:W0:Y:S08]  /*0050*/  S2UR UR4, SR_CTAID.X ;  /* 0x00000000000479c3 */ /* 0x000e300000002500 */
[----:B------:R-:W2:Y:S08]  /*0060*/  S2UR UR5, SR_CTAID.Y ;  /* 0x00000000000579c3 */ /* 0x000eb00000002600 */
[----:B------:R-:W2:Y:S01]  /*0070*/  LDC R7, c[0x0][0x364] ;  /* 0x0000d900ff077b82 */ /* 0x000ea20000000800 */
[----:B0-----:R-:W-:-:S02]  /*0080*/  IMAD R0, R0, UR4, R9 ;  /* 0x0000000400007c24 */ /* 0x001fc4000f8e0209 */
[----:B--2---:R-:W-:-:S05]  /*0090*/  IMAD R7, R7, UR5, R6 ;  /* 0x0000000507077c24 */ /* 0x004fca000f8e0206 */
[----:B------:R-:W-:-:S04]  /*00a0*/  VIMNMX R2, PT, PT, R0, R7, !PT ;  /* 0x0000000700027248 */ /* 0x000fc80007fe0100 */
[----:B-1----:R-:W-:-:S13]  /*00b0*/  ISETP.GE.AND P0, PT, R2, UR8, PT ;  /* 0x0000000802007c0c */ /* 0x002fda000bf06270 */
[----:B------:R-:W-:Y:S05]  /*00c0*/  @P0 EXIT ;  /* 0x000000000000094d */ /* 0x000fea0003800000 */
[----:B------:R-:W0:Y:S01]  /*00d0*/  LDC.64 R2, c[0x0][0x380] ;  /* 0x0000e000ff027b82 */ /* 0x000e220000000a00 */
[----:B------:R-:W1:Y:S01]  /*00e0*/  LDCU.64 UR6, c[0x0][0x358] ;  /* 0x00006b00ff0677ac */ /* 0x000e620008000a00 */
[----:B------:R-:W-:-:S04]  /*00f0*/  IMAD R5, R7, UR8, R0 ;  /* 0x0000000807057c24 */ /* 0x000fc8000f8e0200 */
[----:B0-----:R-:W-:Y:S02]  /*0100*/  IMAD.WIDE R2, R5, 0x4, R2 ;  /* 0x0000000405027825 */ /* 0x001fe400078e0202 */
[----:B------:R-:W0:Y:S04]  /*0110*/  S2UR UR5, SR_CgaCtaId ;  /* 0x00000000000579c3 */ /* 0x000e280000008800 */
[----:B-1----:R-:W2:Y:S01]  /*0120*/  LDG.E R3, desc[UR6][R2.64] ;  /* 0x0000000602037981 */ /* 0x002ea2000c1e1900 */
[----:B------:R-:W-:Y:S01]  /*0130*/  UMOV UR4, 0x400 ;  /* 0x0000040000047882 */ /* 0x000fe20000000000 */
[----:B------:R-:W-:Y:S02]  /*0140*/  IMAD R7, R0, UR8, R7 ;  /* 0x0000000800077c24 */ /* 0x000fe4000f8e0207 */
[----:B------:R-:W1:Y:S01]  /*0150*/  LDC.64 R4, c[0x0][0x388] ;  /* 0x0000e200ff047b82 */ /* 0x000e620000000a00 */
[----:B0-----:R-:W-:-:S06]  /*0160*/  ULEA UR4, UR5, UR4, 0x18 ;  /* 0x0000000405047291 */ /* 0x001fcc000f8ec0ff */
[----:B------:R-:W-:Y:S01]  /*0170*/  LEA R0, R6, UR4, 0x7 ;  /* 0x0000000406007c11 */ /* 0x000fe2000f8e38ff */
[----:B-1----:R-:W-:-:S03]  /*0180*/  IMAD.WIDE R4, R7, 0x4, R4 ;  /* 0x0000000407047825 */ /* 0x002fc600078e0204 */
[----:B------:R-:W-:Y:S02]  /*0190*/  LEA R0, R9, R0, 0x2 ;  /* 0x0000000009007211 */ /* 0x000fe400078e10ff */
[----:B--2---:R-:W-:Y:S04]  /*01a0*/  STG.E desc[UR6][R4.64], R3 ;  /* 0x0000000304007986 */ /* 0x004fe8000c101906 */
[----:B------:R-:W-:Y:S01]  /*01b0*/  STS [R0], R3 ;  /* 0x0000000300007388 */ /* 0x000fe20000000800 */
[----:B------:R-:W-:Y:S05]  /*01c0*/  EXIT ;  /* 0x000000000000794d */ /* 0x000fea0003800000 */
.L_x_0:
[----:B------:R-:W-:-:S00]  /*01d0*/  BRA `(.L_x_0) ;  /* 0xfffffffc00fc7947 */ /* 0x000fc0000383ffff */
[----:B------:R-:W-:-:S00]  /*01e0*/  NOP ;  /* 0x0000000000007918 */ /* 0x000fc00000000000 */
        /* <DEDUP_REMOVED lines=9> */
.L_x_1:


//--------------------- .nv.shared._Z10transpostaPiS_i --------------------------
	.section	.nv.shared._Z10transpostaPiS_i,"aw",@nobits
	.sectionflags	@""
	.align	4
.nv.shared._Z10transpostaPiS_i:
	.zero		5120


//--------------------- .nv.shared.reserved.0     --------------------------
	.section	.nv.shared.reserved.0,"aw",@nobits
	.weak		__nv_reservedSMEM_offset_0_alias
	.size		__nv_reservedSMEM_offset_0_alias, 0, 64
	.other		__nv_reservedSMEM_offset_0_alias,@"STO_CUDA_RESERVED_SHARED STV_DEFAULT"
__nv_reservedSMEM_offset_0_alias:
	.zero		0
	.zero		64


//--------------------- .nv.constant0._Z10transpostaPiS_i --------------------------
	.section	.nv.constant0._Z10transpostaPiS_i,"a",@progbits
	.sectionflags	@""
	.align	4
.nv.constant0._Z10transpostaPiS_i:
	.zero		916


//--------------------- SYMBOLS --------------------------

	.type		.nv.reservedSmem.offset0,@object
	.size		.nv.reservedSmem.offset0,0x4
	.type		.nv.reservedSmem.cap,@object
	.size		.nv.reservedSmem.cap,0x4
